//
// Generated by NVIDIA NVVM Compiler
//
// Compiler Build ID: CL-36424714
// Cuda compilation tools, release 13.0, V13.0.88
// Based on NVVM 20.0.0
//

.version 9.0
.target sm_100
.address_size 64

	// .globl	_Z25convolution1D_InputTilingPfS_S_ii
.extern .shared .align 16 .b8 sharedMem[];

.visible .entry _Z25convolution1D_InputTilingPfS_S_ii(
	.param .u64 .ptr .align 1 _Z25convolution1D_InputTilingPfS_S_ii_param_0,
	.param .u64 .ptr .align 1 _Z25convolution1D_InputTilingPfS_S_ii_param_1,
	.param .u64 .ptr .align 1 _Z25convolution1D_InputTilingPfS_S_ii_param_2,
	.param .u32 _Z25convolution1D_InputTilingPfS_S_ii_param_3,
	.param .u32 _Z25convolution1D_InputTilingPfS_S_ii_param_4
)
{
	.reg .pred 	%p<18>;
	.reg .b32 	%r<84>;
	.reg .b32 	%f<115>;
	.reg .b64 	%rd<28>;

	ld.param.u64 	%rd10, [_Z25convolution1D_InputTilingPfS_S_ii_param_0];
	ld.param.u64 	%rd11, [_Z25convolution1D_InputTilingPfS_S_ii_param_1];
	ld.param.u64 	%rd9, [_Z25convolution1D_InputTilingPfS_S_ii_param_2];
	ld.param.u32 	%r29, [_Z25convolution1D_InputTilingPfS_S_ii_param_3];
	ld.param.u32 	%r30, [_Z25convolution1D_InputTilingPfS_S_ii_param_4];
	cvta.to.global.u64 	%rd1, %rd11;
	cvta.to.global.u64 	%rd2, %rd10;
	mov.u32 	%r31, %ctaid.x;
	mov.u32 	%r1, %ntid.x;
	mul.lo.s32 	%r2, %r31, %r1;
	mov.u32 	%r3, %tid.x;
	add.s32 	%r4, %r2, %r3;
	shr.u32 	%r32, %r30, 31;
	add.s32 	%r33, %r30, %r32;
	shr.s32 	%r5, %r33, 1;
	setp.ge.u32 	%p1, %r3, %r5;
	@%p1 bra 	$L__BB0_4;
	sub.s32 	%r34, %r2, %r5;
	add.s32 	%r6, %r34, %r3;
	setp.lt.s32 	%p2, %r6, 0;
	setp.ge.s32 	%p3, %r6, %r29;
	or.pred  	%p4, %p2, %p3;
	@%p4 bra 	$L__BB0_3;
	mul.wide.u32 	%rd12, %r6, 4;
	add.s64 	%rd13, %rd2, %rd12;
	ld.global.f32 	%f14, [%rd13];
	shl.b32 	%r39, %r3, 2;
	mov.u32 	%r40, sharedMem;
	add.s32 	%r41, %r40, %r39;
	st.shared.f32 	[%r41], %f14;
	bra.uni 	$L__BB0_4;
$L__BB0_3:
	shl.b32 	%r35, %r3, 2;
	mov.u32 	%r36, sharedMem;
	add.s32 	%r37, %r36, %r35;
	mov.b32 	%r38, 0;
	st.shared.u32 	[%r37], %r38;
$L__BB0_4:
	setp.ge.s32 	%p5, %r4, %r29;
	@%p5 bra 	$L__BB0_6;
	mul.wide.s32 	%rd14, %r4, 4;
	add.s64 	%rd15, %rd2, %rd14;
	ld.global.f32 	%f15, [%rd15];
	add.s32 	%r47, %r5, %r3;
	shl.b32 	%r48, %r47, 2;
	mov.u32 	%r49, sharedMem;
	add.s32 	%r50, %r49, %r48;
	st.shared.f32 	[%r50], %f15;
	bra.uni 	$L__BB0_7;
$L__BB0_6:
	add.s32 	%r42, %r5, %r3;
	shl.b32 	%r43, %r42, 2;
	mov.u32 	%r44, sharedMem;
	add.s32 	%r45, %r44, %r43;
	mov.b32 	%r46, 0;
	st.shared.u32 	[%r45], %r46;
$L__BB0_7:
	setp.ge.u32 	%p6, %r3, %r5;
	@%p6 bra 	$L__BB0_11;
	add.s32 	%r7, %r4, %r1;
	setp.ge.s32 	%p7, %r7, %r29;
	@%p7 bra 	$L__BB0_10;
	mul.wide.s32 	%rd16, %r7, 4;
	add.s64 	%rd17, %rd2, %rd16;
	ld.global.f32 	%f16, [%rd17];
	add.s32 	%r57, %r3, %r1;
	add.s32 	%r58, %r57, %r5;
	shl.b32 	%r59, %r58, 2;
	mov.u32 	%r60, sharedMem;
	add.s32 	%r61, %r60, %r59;
	st.shared.f32 	[%r61], %f16;
	bra.uni 	$L__BB0_11;
$L__BB0_10:
	add.s32 	%r51, %r3, %r1;
	add.s32 	%r52, %r51, %r5;
	shl.b32 	%r53, %r52, 2;
	mov.u32 	%r54, sharedMem;
	add.s32 	%r55, %r54, %r53;
	mov.b32 	%r56, 0;
	st.shared.u32 	[%r55], %r56;
$L__BB0_11:
	setp.ge.s32 	%p8, %r4, %r29;
	bar.sync 	0;
	@%p8 bra 	$L__BB0_26;
	setp.lt.s32 	%p9, %r30, 1;
	mov.f32 	%f114, 0f00000000;
	@%p9 bra 	$L__BB0_25;
	and.b32  	%r8, %r30, 15;
	setp.lt.u32 	%p10, %r30, 16;
	mov.f32 	%f114, 0f00000000;
	mov.b32 	%r80, 0;
	@%p10 bra 	$L__BB0_16;
	and.b32  	%r80, %r30, 2147483632;
	neg.s32 	%r78, %r80;
	shl.b32 	%r63, %r3, 2;
	mov.u32 	%r64, sharedMem;
	add.s32 	%r65, %r63, %r64;
	add.s32 	%r77, %r65, 32;
	add.s64 	%rd26, %rd1, 32;
	mov.f32 	%f114, 0f00000000;
$L__BB0_15:
	.pragma "nounroll";
	ld.shared.f32 	%f21, [%r77+-32];
	ld.global.f32 	%f22, [%rd26+-32];
	fma.rn.f32 	%f23, %f21, %f22, %f114;
	ld.shared.f32 	%f24, [%r77+-28];
	ld.global.f32 	%f25, [%rd26+-28];
	fma.rn.f32 	%f26, %f24, %f25, %f23;
	ld.shared.f32 	%f27, [%r77+-24];
	ld.global.f32 	%f28, [%rd26+-24];
	fma.rn.f32 	%f29, %f27, %f28, %f26;
	ld.shared.f32 	%f30, [%r77+-20];
	ld.global.f32 	%f31, [%rd26+-20];
	fma.rn.f32 	%f32, %f30, %f31, %f29;
	ld.shared.f32 	%f33, [%r77+-16];
	ld.global.f32 	%f34, [%rd26+-16];
	fma.rn.f32 	%f35, %f33, %f34, %f32;
	ld.shared.f32 	%f36, [%r77+-12];
	ld.global.f32 	%f37, [%rd26+-12];
	fma.rn.f32 	%f38, %f36, %f37, %f35;
	ld.shared.f32 	%f39, [%r77+-8];
	ld.global.f32 	%f40, [%rd26+-8];
	fma.rn.f32 	%f41, %f39, %f40, %f38;
	ld.shared.f32 	%f42, [%r77+-4];
	ld.global.f32 	%f43, [%rd26+-4];
	fma.rn.f32 	%f44, %f42, %f43, %f41;
	ld.shared.f32 	%f45, [%r77];
	ld.global.f32 	%f46, [%rd26];
	fma.rn.f32 	%f47, %f45, %f46, %f44;
	ld.shared.f32 	%f48, [%r77+4];
	ld.global.f32 	%f49, [%rd26+4];
	fma.rn.f32 	%f50, %f48, %f49, %f47;
	ld.shared.f32 	%f51, [%r77+8];
	ld.global.f32 	%f52, [%rd26+8];
	fma.rn.f32 	%f53, %f51, %f52, %f50;
	ld.shared.f32 	%f54, [%r77+12];
	ld.global.f32 	%f55, [%rd26+12];
	fma.rn.f32 	%f56, %f54, %f55, %f53;
	ld.shared.f32 	%f57, [%r77+16];
	ld.global.f32 	%f58, [%rd26+16];
	fma.rn.f32 	%f59, %f57, %f58, %f56;
	ld.shared.f32 	%f60, [%r77+20];
	ld.global.f32 	%f61, [%rd26+20];
	fma.rn.f32 	%f62, %f60, %f61, %f59;
	ld.shared.f32 	%f63, [%r77+24];
	ld.global.f32 	%f64, [%rd26+24];
	fma.rn.f32 	%f65, %f63, %f64, %f62;
	ld.shared.f32 	%f66, [%r77+28];
	ld.global.f32 	%f67, [%rd26+28];
	fma.rn.f32 	%f114, %f66, %f67, %f65;
	add.s32 	%r78, %r78, 16;
	add.s32 	%r77, %r77, 64;
	add.s64 	%rd26, %rd26, 64;
	setp.ne.s32 	%p11, %r78, 0;
	@%p11 bra 	$L__BB0_15;
$L__BB0_16:
	setp.eq.s32 	%p12, %r8, 0;
	@%p12 bra 	$L__BB0_25;
	and.b32  	%r17, %r30, 7;
	setp.lt.u32 	%p13, %r8, 8;
	@%p13 bra 	$L__BB0_19;
	add.s32 	%r66, %r80, %r3;
	shl.b32 	%r67, %r66, 2;
	mov.u32 	%r68, sharedMem;
	add.s32 	%r69, %r68, %r67;
	ld.shared.f32 	%f69, [%r69];
	mul.wide.u32 	%rd18, %r80, 4;
	add.s64 	%rd19, %rd1, %rd18;
	ld.global.f32 	%f70, [%rd19];
	fma.rn.f32 	%f71, %f69, %f70, %f114;
	ld.shared.f32 	%f72, [%r69+4];
	ld.global.f32 	%f73, [%rd19+4];
	fma.rn.f32 	%f74, %f72, %f73, %f71;
	ld.shared.f32 	%f75, [%r69+8];
	ld.global.f32 	%f76, [%rd19+8];
	fma.rn.f32 	%f77, %f75, %f76, %f74;
	ld.shared.f32 	%f78, [%r69+12];
	ld.global.f32 	%f79, [%rd19+12];
	fma.rn.f32 	%f80, %f78, %f79, %f77;
	ld.shared.f32 	%f81, [%r69+16];
	ld.global.f32 	%f82, [%rd19+16];
	fma.rn.f32 	%f83, %f81, %f82, %f80;
	ld.shared.f32 	%f84, [%r69+20];
	ld.global.f32 	%f85, [%rd19+20];
	fma.rn.f32 	%f86, %f84, %f85, %f83;
	ld.shared.f32 	%f87, [%r69+24];
	ld.global.f32 	%f88, [%rd19+24];
	fma.rn.f32 	%f89, %f87, %f88, %f86;
	ld.shared.f32 	%f90, [%r69+28];
	ld.global.f32 	%f91, [%rd19+28];
	fma.rn.f32 	%f114, %f90, %f91, %f89;
	add.s32 	%r80, %r80, 8;
$L__BB0_19:
	setp.eq.s32 	%p14, %r17, 0;
	@%p14 bra 	$L__BB0_25;
	and.b32  	%r20, %r30, 3;
	setp.lt.u32 	%p15, %r17, 4;
	@%p15 bra 	$L__BB0_22;
	add.s32 	%r70, %r80, %r3;
	shl.b32 	%r71, %r70, 2;
	mov.u32 	%r72, sharedMem;
	add.s32 	%r73, %r72, %r71;
	ld.shared.f32 	%f93, [%r73];
	mul.wide.u32 	%rd20, %r80, 4;
	add.s64 	%rd21, %rd1, %rd20;
	ld.global.f32 	%f94, [%rd21];
	fma.rn.f32 	%f95, %f93, %f94, %f114;
	ld.shared.f32 	%f96, [%r73+4];
	ld.global.f32 	%f97, [%rd21+4];
	fma.rn.f32 	%f98, %f96, %f97, %f95;
	ld.shared.f32 	%f99, [%r73+8];
	ld.global.f32 	%f100, [%rd21+8];
	fma.rn.f32 	%f101, %f99, %f100, %f98;
	ld.shared.f32 	%f102, [%r73+12];
	ld.global.f32 	%f103, [%rd21+12];
	fma.rn.f32 	%f114, %f102, %f103, %f101;
	add.s32 	%r80, %r80, 4;
$L__BB0_22:
	setp.eq.s32 	%p16, %r20, 0;
	@%p16 bra 	$L__BB0_25;
	mul.wide.u32 	%rd22, %r80, 4;
	add.s64 	%rd27, %rd1, %rd22;
	add.s32 	%r74, %r3, %r80;
	shl.b32 	%r75, %r74, 2;
	mov.u32 	%r76, sharedMem;
	add.s32 	%r83, %r76, %r75;
	neg.s32 	%r82, %r20;
$L__BB0_24:
	.pragma "nounroll";
	ld.shared.f32 	%f104, [%r83];
	ld.global.f32 	%f105, [%rd27];
	fma.rn.f32 	%f114, %f104, %f105, %f114;
	add.s64 	%rd27, %rd27, 4;
	add.s32 	%r83, %r83, 4;
	add.s32 	%r82, %r82, 1;
	setp.ne.s32 	%p17, %r82, 0;
	@%p17 bra 	$L__BB0_24;
$L__BB0_25:
	cvta.to.global.u64 	%rd23, %rd9;
	mul.wide.s32 	%rd24, %r4, 4;
	add.s64 	%rd25, %rd23, %rd24;
	st.global.f32 	[%rd25], %f114;
$L__BB0_26:
	ret;

}


// ===== COMPILED SASS (sm_100) =====

	.target	sm_100

	.elftype	@"ET_EXEC"


//--------------------- .note.nv.tkinfo           --------------------------
	.section	.note.nv.tkinfo,"",@"SHT_NOTE"
	.sectionflags	@"SHF_NOTE_NV_TKINFO"
	.tkinfo
        /*0018*/ 	.word	0x00000002
        /*0030*/ 	.string	""
        /*0030*/ 	.string	"ptxas"
        /*0030*/ 	.string	"Cuda compilation tools, release 13.0, V13.0.88"
        /*0030*/ 	.string	"Build cuda_13.0.r13.0/compiler.36424714_0"
        /*0030*/ 	.string	"-arch sm_100 -m 64 "



//--------------------- .note.nv.cuinfo           --------------------------
	.section	.note.nv.cuinfo,"",@"SHT_NOTE"
	.sectionflags	@"SHF_NOTE_NV_CUINFO"
        /*0018*/ 	.short	0x0002
        /*001a*/ 	.short	0x0064
        /*001c*/ 	.short	0x0082
	.zero		2


//--------------------- .nv.info                  --------------------------
	.section	.nv.info,"",@"SHT_CUDA_INFO"
	.align	4


	//----- nvinfo : EIATTR_REGCOUNT
	.align		4
        /*0000*/ 	.byte	0x04, 0x2f
        /*0002*/ 	.short	(.L_1 - .L_0)
	.align		4
.L_0:
        /*0004*/ 	.word	index@(_Z25convolution1D_InputTilingPfS_S_ii)
        /*0008*/ 	.word	0x0000001f


	//----- nvinfo : EIATTR_FRAME_SIZE
	.align		4
.L_1:
        /*000c*/ 	.byte	0x04, 0x11
        /*000e*/ 	.short	(.L_3 - .L_2)
	.align		4
.L_2:
        /*0010*/ 	.word	index@(_Z25convolution1D_InputTilingPfS_S_ii)
        /*0014*/ 	.word	0x00000000


	//----- nvinfo : EIATTR_MIN_STACK_SIZE
	.align		4
.L_3:
        /*0018*/ 	.byte	0x04, 0x12
        /*001a*/ 	.short	(.L_5 - .L_4)
	.align		4
.L_4:
        /*001c*/ 	.word	index@(_Z25convolution1D_InputTilingPfS_S_ii)
        /*0020*/ 	.word	0x00000000
.L_5:


//--------------------- .nv.compat                --------------------------
	.section	.nv.compat,"",@"SHT_CUDA_COMPAT_INFO"
	.align	4
        /*0000*/ 	.byte	0x02, 0x09, 0x00, 0x00, 0x02, 0x02, 0x01, 0x00, 0x02, 0x05, 0x05, 0x00, 0x03, 0x07, 0x01, 0x01
        /*0010*/ 	.byte	0x02, 0x03, 0x00, 0x00, 0x02, 0x06, 0x01, 0x00, 0x04, 0x0b, 0x08, 0x00, 0x09, 0x00, 0x00, 0x00
        /*0020*/ 	.byte	0x00, 0x00, 0x00, 0x00


//--------------------- .nv.info._Z25convolution1D_InputTilingPfS_S_ii --------------------------
	.section	.nv.info._Z25convolution1D_InputTilingPfS_S_ii,"",@"SHT_CUDA_INFO"
	.sectionflags	@""
	.align	4


	//----- nvinfo : EIATTR_CUDA_API_VERSION
	.align		4
        /*0000*/ 	.byte	0x04, 0x37
        /*0002*/ 	.short	(.L_7 - .L_6)
.L_6:
        /*0004*/ 	.word	0x00000082


	//----- nvinfo : EIATTR_KPARAM_INFO
	.align		4
.L_7:
        /*0008*/ 	.byte	0x04, 0x17
        /*000a*/ 	.short	(.L_9 - .L_8)
.L_8:
        /*000c*/ 	.word	0x00000000
        /*0010*/ 	.short	0x0004
        /*0012*/ 	.short	0x001c
        /*0014*/ 	.byte	0x00, 0xf0, 0x11, 0x00


	//----- nvinfo : EIATTR_KPARAM_INFO
	.align		4
.L_9:
        /*0018*/ 	.byte	0x04, 0x17
        /*001a*/ 	.short	(.L_11 - .L_10)
.L_10:
        /*001c*/ 	.word	0x00000000
        /*0020*/ 	.short	0x0003
        /*0022*/ 	.short	0x0018
        /*0024*/ 	.byte	0x00, 0xf0, 0x11, 0x00


	//----- nvinfo : EIATTR_KPARAM_INFO
	.align		4
.L_11:
        /*0028*/ 	.byte	0x04, 0x17
        /*002a*/ 	.short	(.L_13 - .L_12)
.L_12:
        /*002c*/ 	.word	0x00000000
        /*0030*/ 	.short	0x0002
        /*0032*/ 	.short	0x0010
        /*0034*/ 	.byte	0x00, 0xf5, 0x21, 0x00


	//----- nvinfo : EIATTR_KPARAM_INFO
	.align		4
.L_13:
        /*0038*/ 	.byte	0x04, 0x17
        /*003a*/ 	.short	(.L_15 - .L_14)
.L_14:
        /*003c*/ 	.word	0x00000000
        /*0040*/ 	.short	0x0001
        /*0042*/ 	.short	0x0008
        /*0044*/ 	.byte	0x00, 0xf5, 0x21, 0x00


	//----- nvinfo : EIATTR_KPARAM_INFO
	.align		4
.L_15:
        /*0048*/ 	.byte	0x04, 0x17
        /*004a*/ 	.short	(.L_17 - .L_16)
.L_16:
        /*004c*/ 	.word	0x00000000
        /*0050*/ 	.short	0x0000
        /*0052*/ 	.short	0x0000
        /*0054*/ 	.byte	0x00, 0xf5, 0x21, 0x00


	//----- nvinfo : EIATTR_SPARSE_MMA_MASK
	.align		4
.L_17:
        /*0058*/ 	.byte	0x03, 0x50
        /*005a*/ 	.short	0x0000


	//----- nvinfo : EIATTR_MAXREG_COUNT
	.align		4
        /*005c*/ 	.byte	0x03, 0x1b
        /*005e*/ 	.short	0x00ff


	//----- nvinfo : EIATTR_NUM_BARRIERS
	.align		4
        /*0060*/ 	.byte	0x02, 0x4c
        /*0062*/ 	.byte	0x01
	.zero		1


	//----- nvinfo : EIATTR_MERCURY_ISA_VERSION
	.align		4
        /*0064*/ 	.byte	0x03, 0x5f
        /*0066*/ 	.short	0x0101


	//----- nvinfo : EIATTR_VRC_CTA_INIT_COUNT
	.align		4
        /*0068*/ 	.byte	0x02, 0x4a
	.zero		1
	.zero		1


	//----- nvinfo : EIATTR_EXIT_INSTR_OFFSETS
	.align		4
        /*006c*/ 	.byte	0x04, 0x1c
        /*006e*/ 	.short	(.L_19 - .L_18)


	//   ....[0]....
.L_18:
        /*0070*/ 	.word	0x00000490


	//   ....[1]....
        /*0074*/ 	.word	0x00000df0


	//----- nvinfo : EIATTR_CRS_STACK_SIZE
	.align		4
.L_19:
        /*0078*/ 	.byte	0x04, 0x1e
        /*007a*/ 	.short	(.L_21 - .L_20)
.L_20:
        /*007c*/ 	.word	0x00000000


	//----- nvinfo : EIATTR_CBANK_PARAM_SIZE
	.align		4
.L_21:
        /*0080*/ 	.byte	0x03, 0x19
        /*0082*/ 	.short	0x0020


	//----- nvinfo : EIATTR_PARAM_CBANK
	.align		4
        /*0084*/ 	.byte	0x04, 0x0a
        /*0086*/ 	.short	(.L_23 - .L_22)
	.align		4
.L_22:
        /*0088*/ 	.word	index@(.nv.constant0._Z25convolution1D_InputTilingPfS_S_ii)
        /*008c*/ 	.short	0x0380
        /*008e*/ 	.short	0x0020


	//----- nvinfo : EIATTR_SW_WAR
	.align		4
.L_23:
        /*0090*/ 	.byte	0x04, 0x36
        /*0092*/ 	.short	(.L_25 - .L_24)
.L_24:
        /*0094*/ 	.word	0x00000008
.L_25:


//--------------------- .nv.callgraph             --------------------------
	.section	.nv.callgraph,"",@"SHT_CUDA_CALLGRAPH"
	.align	4
	.sectionentsize	8
	.align		4
        /*0000*/ 	.word	0x00000000
	.align		4
        /*0004*/ 	.word	0xffffffff
	.align		4
        /*0008*/ 	.word	0x00000000
	.align		4
        /*000c*/ 	.word	0xfffffffe
	.align		4
        /*0010*/ 	.word	0x00000000
	.align		4
        /*0014*/ 	.word	0xfffffffd
	.align		4
        /*0018*/ 	.word	0x00000000
	.align		4
        /*001c*/ 	.word	0xfffffffc


//--------------------- .text._Z25convolution1D_InputTilingPfS_S_ii --------------------------
	.section	.text._Z25convolution1D_InputTilingPfS_S_ii,"ax",@progbits
	.align	128
        .global         _Z25convolution1D_InputTilingPfS_S_ii
        .type           _Z25convolution1D_InputTilingPfS_S_ii,@function
        .size           _Z25convolution1D_InputTilingPfS_S_ii,(.L_x_16 - _Z25convolution1D_InputTilingPfS_S_ii)
        .other          _Z25convolution1D_InputTilingPfS_S_ii,@"STO_CUDA_ENTRY STV_DEFAULT"
_Z25convolution1D_InputTilingPfS_S_ii:
.text._Z25convolution1D_InputTilingPfS_S_ii:
[----:B------:R-:W-:Y:S08]  /*0000*/  LDC R1, c[0x0][0x37c] ;  /* 0x0000df00ff017b82 */ /* 0x000ff00000000800 */
[----:B------:R-:W0:Y:S01]  /*0010*/  LDC R0, c[0x0][0x39c] ;  /* 0x0000e700ff007b82 */ /* 0x000e220000000800 */
[----:B------:R-:W1:Y:S01]  /*0020*/  S2R R4, SR_TID.X ;  /* 0x0000000000047919 */ /* 0x000e620000002100 */
[----:B------:R-:W2:Y:S01]  /*0030*/  LDCU UR7, c[0x0][0x360] ;  /* 0x00006c00ff0777ac */ /* 0x000ea20008000800 */
[----:B------:R-:W-:Y:S01]  /*0040*/  BSSY.RECONVERGENT B0, `(.L_x_0) ;  /* 0x000001c000007945 */ /* 0x000fe20003800200 */
[----:B------:R-:W3:Y:S04]  /*0050*/  LDCU.64 UR8, c[0x0][0x358] ;  /* 0x00006b00ff0877ac */ /* 0x000ee80008000a00 */
[----:B------:R-:W2:Y:S01]  /*0060*/  S2UR UR4, SR_CTAID.X ;  /* 0x00000000000479c3 */ /* 0x000ea20000002500 */
[----:B0-----:R-:W-:-:S04]  /*0070*/  LEA.HI R2, R0, R0, RZ, 0x1 ;  /* 0x0000000000027211 */ /* 0x001fc800078f08ff */
[----:B------:R-:W-:Y:S01]  /*0080*/  SHF.R.S32.HI R9, RZ, 0x1, R2 ;  /* 0x00000001ff097819 */ /* 0x000fe20000011402 */
[----:B--2---:R-:W-:-:S03]  /*0090*/  UIMAD UR4, UR4, UR7, URZ ;  /* 0x00000007040472a4 */ /* 0x004fc6000f8e02ff */
[----:B-1----:R-:W-:-:S03]  /*00a0*/  ISETP.GE.U32.AND P1, PT, R4, R9, PT ;  /* 0x000000090400720c */ /* 0x002fc60003f26070 */
[----:B------:R-:W-:-:S10]  /*00b0*/  IADD3 R5, PT, PT, R4, UR4, RZ ;  /* 0x0000000404057c10 */ /* 0x000fd4000fffe0ff */
[----:B---3--:R-:W-:Y:S05]  /*00c0*/  @P1 BRA `(.L_x_1) ;  /* 0x00000000004c1947 */ /* 0x008fea0003800000 */
[----:B------:R-:W0:Y:S01]  /*00d0*/  LDCU UR5, c[0x0][0x398] ;  /* 0x00007300ff0577ac */ /* 0x000e220008000800 */
[----:B------:R-:W-:-:S04]  /*00e0*/  IADD3 R7, PT, PT, R4, UR4, -R9 ;  /* 0x0000000404077c10 */ /* 0x000fc8000fffe809 */
[----:B0-----:R-:W-:-:S04]  /*00f0*/  ISETP.GE.AND P0, PT, R7, UR5, PT ;  /* 0x0000000507007c0c */ /* 0x001fc8000bf06270 */
[----:B------:R-:W-:-:S13]  /*0100*/  ISETP.LT.OR P0, PT, R7, RZ, P0 ;  /* 0x000000ff0700720c */ /* 0x000fda0000701670 */
[----:B------:R-:W-:Y:S05]  /*0110*/  @P0 BRA `(.L_x_2) ;  /* 0x0000000000240947 */ /* 0x000fea0003800000 */
[----:B------:R-:W0:Y:S02]  /*0120*/  LDC.64 R2, c[0x0][0x380] ;  /* 0x0000e000ff027b82 */ /* 0x000e240000000a00 */
[----:B0-----:R-:W-:-:S06]  /*0130*/  IMAD.WIDE.U32 R2, R7, 0x4, R2 ;  /* 0x0000000407027825 */ /* 0x001fcc00078e0002 */
[----:B------:R-:W2:Y:S01]  /*0140*/  LDG.E R2, desc[UR8][R2.64] ;  /* 0x0000000802027981 */ /* 0x000ea2000c1e1900 */
[----:B------:R-:W0:Y:S01]  /*0150*/  S2UR UR6, SR_CgaCtaId ;  /* 0x00000000000679c3 */ /* 0x000e220000008800 */
[----:B------:R-:W-:Y:S02]  /*0160*/  UMOV UR5, 0x400 ;  /* 0x0000040000057882 */ /* 0x000fe40000000000 */
[----:B0-----:R-:W-:-:S06]  /*0170*/  ULEA UR5, UR6, UR5, 0x18 ;  /* 0x0000000506057291 */ /* 0x001fcc000f8ec0ff */
[----:B------:R-:W-:-:S05]  /*0180*/  LEA R7, R4, UR5, 0x2 ;  /* 0x0000000504077c11 */ /* 0x000fca000f8e10ff */
[----:B--2---:R0:W-:Y:S01]  /*0190*/  STS [R7], R2 ;  /* 0x0000000207007388 */ /* 0x0041e20000000800 */
[----:B------:R-:W-:Y:S05]  /*01a0*/  BRA `(.L_x_1) ;  /* 0x0000000000147947 */ /* 0x000fea0003800000 */
.L_x_2:
[----:B------:R-:W0:Y:S01]  /*01b0*/  S2UR UR6, SR_CgaCtaId ;  /* 0x00000000000679c3 */ /* 0x000e220000008800 */
[----:B------:R-:W-:Y:S02]  /*01c0*/  UMOV UR5, 0x400 ;  /* 0x0000040000057882 */ /* 0x000fe40000000000 */
[----:B0-----:R-:W-:-:S06]  /*01d0*/  ULEA UR5, UR6, UR5, 0x18 ;  /* 0x0000000506057291 */ /* 0x001fcc000f8ec0ff */
[----:B------:R-:W-:-:S05]  /*01e0*/  LEA R2, R4, UR5, 0x2 ;  /* 0x0000000504027c11 */ /* 0x000fca000f8e10ff */
[----:B------:R1:W-:Y:S02]  /*01f0*/  STS [R2], RZ ;  /* 0x000000ff02007388 */ /* 0x0003e40000000800 */
.L_x_1:
[----:B------:R-:W-:Y:S05]  /*0200*/  BSYNC.RECONVERGENT B0 ;  /* 0x0000000000007941 */ /* 0x000fea0003800200 */
.L_x_0:
[----:B------:R-:W2:Y:S01]  /*0210*/  LDCU UR6, c[0x0][0x398] ;  /* 0x00007300ff0677ac */ /* 0x000ea20008000800 */
[----:B------:R-:W-:Y:S01]  /*0220*/  BSSY.RECONVERGENT B0, `(.L_x_3) ;  /* 0x0000015000007945 */ /* 0x000fe20003800200 */
[----:B--2---:R-:W-:-:S13]  /*0230*/  ISETP.GE.AND P0, PT, R5, UR6, PT ;  /* 0x0000000605007c0c */ /* 0x004fda000bf06270 */
[----:B------:R-:W-:Y:S05]  /*0240*/  @P0 BRA `(.L_x_4) ;  /* 0x00000000002c0947 */ /* 0x000fea0003800000 */
[----:B01----:R-:W0:Y:S02]  /*0250*/  LDC.64 R2, c[0x0][0x380] ;  /* 0x0000e000ff027b82 */ /* 0x003e240000000a00 */
[----:B0-----:R-:W-:-:S06]  /*0260*/  IMAD.WIDE R2, R5, 0x4, R2 ;  /* 0x0000000405027825 */ /* 0x001fcc00078e0202 */
[----:B------:R-:W2:Y:S01]  /*0270*/  LDG.E R2, desc[UR8][R2.64] ;  /* 0x0000000802027981 */ /* 0x000ea2000c1e1900 */
[----:B------:R-:W0:Y:S01]  /*0280*/  S2UR UR5, SR_CgaCtaId ;  /* 0x00000000000579c3 */ /* 0x000e220000008800 */
[----:B------:R-:W-:Y:S01]  /*0290*/  UMOV UR4, 0x400 ;  /* 0x0000040000047882 */ /* 0x000fe20000000000 */
[----:B------:R-:W-:Y:S01]  /*02a0*/  IMAD.IADD R6, R9, 0x1, R4 ;  /* 0x0000000109067824 */ /* 0x000fe200078e0204 */
[----:B0-----:R-:W-:-:S06]  /*02b0*/  ULEA UR4, UR5, UR4, 0x18 ;  /* 0x0000000405047291 */ /* 0x001fcc000f8ec0ff */
[----:B------:R-:W-:-:S05]  /*02c0*/  MOV R7, UR4 ;  /* 0x0000000400077c02 */ /* 0x000fca0008000f00 */
[----:B------:R-:W-:-:S05]  /*02d0*/  IMAD R11, R6, 0x4, R7 ;  /* 0x00000004060b7824 */ /* 0x000fca00078e0207 */
[----:B--2---:R0:W-:Y:S01]  /*02e0*/  STS [R11], R2 ;  /* 0x000000020b007388 */ /* 0x0041e20000000800 */
[----:B------:R-:W-:Y:S05]  /*02f0*/  BRA `(.L_x_5) ;  /* 0x00000000001c7947 */ /* 0x000fea0003800000 */
.L_x_4:
[----:B------:R-:W2:Y:S01]  /*0300*/  S2UR UR5, SR_CgaCtaId ;  /* 0x00000000000579c3 */ /* 0x000ea20000008800 */
[----:B------:R-:W-:Y:S01]  /*0310*/  UMOV UR4, 0x400 ;  /* 0x0000040000047882 */ /* 0x000fe20000000000 */
[----:B01----:R-:W-:Y:S01]  /*0320*/  IADD3 R2, PT, PT, R9, R4, RZ ;  /* 0x0000000409027210 */ /* 0x003fe20007ffe0ff */
[----:B--2---:R-:W-:-:S06]  /*0330*/  ULEA UR4, UR5, UR4, 0x18 ;  /* 0x0000000405047291 */ /* 0x004fcc000f8ec0ff */
[----:B------:R-:W-:-:S05]  /*0340*/  IMAD.U32 R7, RZ, RZ, UR4 ;  /* 0x00000004ff077e24 */ /* 0x000fca000f8e00ff */
[----:B------:R-:W-:-:S05]  /*0350*/  LEA R2, R2, R7, 0x2 ;  /* 0x0000000702027211 */ /* 0x000fca00078e10ff */
[----:B------:R1:W-:Y:S02]  /*0360*/  STS [R2], RZ ;  /* 0x000000ff02007388 */ /* 0x0003e40000000800 */
.L_x_5:
[----:B------:R-:W-:Y:S05]  /*0370*/  BSYNC.RECONVERGENT B0 ;  /* 0x0000000000007941 */ /* 0x000fea0003800200 */
.L_x_3:
[----:B------:R-:W-:Y:S04]  /*0380*/  BSSY.RECONVERGENT B0, `(.L_x_6) ;  /* 0x000000f000007945 */ /* 0x000fe80003800200 */
[----:B------:R-:W-:Y:S05]  /*0390*/  @P1 BRA `(.L_x_7) ;  /* 0x0000000000341947 */ /* 0x000fea0003800000 */
[----:B0-----:R-:W-:-:S05]  /*03a0*/  VIADD R11, R5, UR7 ;  /* 0x00000007050b7c36 */ /* 0x001fca0008000000 */
[----:B------:R-:W-:-:S13]  /*03b0*/  ISETP.GE.AND P1, PT, R11, UR6, PT ;  /* 0x000000060b007c0c */ /* 0x000fda000bf26270 */
[----:B------:R-:W-:Y:S05]  /*03c0*/  @P1 BRA `(.L_x_8) ;  /* 0x00000000001c1947 */ /* 0x000fea0003800000 */
[----:B-1----:R-:W0:Y:S02]  /*03d0*/  LDC.64 R2, c[0x0][0x380] ;  /* 0x0000e000ff027b82 */ /* 0x002e240000000a00 */
[----:B0-----:R-:W-:-:S06]  /*03e0*/  IMAD.WIDE R2, R11, 0x4, R2 ;  /* 0x000000040b027825 */ /* 0x001fcc00078e0202 */
[----:B------:R-:W2:Y:S01]  /*03f0*/  LDG.E R2, desc[UR8][R2.64] ;  /* 0x0000000802027981 */ /* 0x000ea2000c1e1900 */
[----:B------:R-:W-:-:S04]  /*0400*/  IADD3 R6, PT, PT, R9, UR7, R4 ;  /* 0x0000000709067c10 */ /* 0x000fc8000fffe004 */
[----:B------:R-:W-:-:S05]  /*0410*/  LEA R9, R6, R7, 0x2 ;  /* 0x0000000706097211 */ /* 0x000fca00078e10ff */
[----:B--2---:R2:W-:Y:S01]  /*0420*/  STS [R9], R2 ;  /* 0x0000000209007388 */ /* 0x0045e20000000800 */
[----:B------:R-:W-:Y:S05]  /*0430*/  BRA `(.L_x_7) ;  /* 0x00000000000c7947 */ /* 0x000fea0003800000 */
.L_x_8:
[----:B-1----:R-:W-:-:S05]  /*0440*/  IADD3 R2, PT, PT, R9, UR7, R4 ;  /* 0x0000000709027c10 */ /* 0x002fca000fffe004 */
[----:B------:R-:W-:-:S05]  /*0450*/  IMAD R2, R2, 0x4, R7 ;  /* 0x0000000402027824 */ /* 0x000fca00078e0207 */
[----:B------:R3:W-:Y:S02]  /*0460*/  STS [R2], RZ ;  /* 0x000000ff02007388 */ /* 0x0007e40000000800 */
.L_x_7:
[----:B------:R-:W-:Y:S05]  /*0470*/  BSYNC.RECONVERGENT B0 ;  /* 0x0000000000007941 */ /* 0x000fea0003800200 */
.L_x_6:
[----:B------:R-:W-:Y:S06]  /*0480*/  BAR.SYNC.DEFER_BLOCKING 0x0 ;  /* 0x0000000000007b1d */ /* 0x000fec0000010000 */
[----:B------:R-:W-:Y:S05]  /*0490*/  @P0 EXIT ;  /* 0x000000000000094d */ /* 0x000fea0003800000 */
[----:B------:R-:W-:Y:S01]  /*04a0*/  ISETP.GE.AND P0, PT, R0, 0x1, PT ;  /* 0x000000010000780c */ /* 0x000fe20003f06270 */
[----:B------:R-:W-:-:S12]  /*04b0*/  HFMA2 R18, -RZ, RZ, 0, 0 ;  /* 0x00000000ff127431 */ /* 0x000fd800000001ff */
[----:B------:R-:W-:Y:S05]  /*04c0*/  @!P0 BRA `(.L_x_9) ;  /* 0x00000008003c8947 */ /* 0x000fea0003800000 */
[C---:B------:R-:W-:Y:S01]  /*04d0*/  ISETP.GE.U32.AND P1, PT, R0.reuse, 0x10, PT ;  /* 0x000000100000780c */ /* 0x040fe20003f26070 */
[----:B--2---:R-:W-:Y:S01]  /*04e0*/  IMAD.MOV.U32 R9, RZ, RZ, RZ ;  /* 0x000000ffff097224 */ /* 0x004fe200078e00ff */
[----:B------:R-:W-:Y:S02]  /*04f0*/  LOP3.LUT R24, R0, 0xf, RZ, 0xc0, !PT ;  /* 0x0000000f00187812 */ /* 0x000fe400078ec0ff */
[----:B------:R-:W-:Y:S02]  /*0500*/  MOV R18, RZ ;  /* 0x000000ff00127202 */ /* 0x000fe40000000f00 */
[----:B------:R-:W-:-:S07]  /*0510*/  ISETP.NE.AND P0, PT, R24, RZ, PT ;  /* 0x000000ff1800720c */ /* 0x000fce0003f05270 */
[----:B------:R-:W-:Y:S06]  /*0520*/  @!P1 BRA `(.L_x_10) ;  /* 0x0000000400009947 */ /* 0x000fec0003800000 */
[----:B------:R-:W2:Y:S01]  /*0530*/  LDCU.64 UR4, c[0x0][0x388] ;  /* 0x00007100ff0477ac */ /* 0x000ea20008000a00 */
[----:B------:R-:W-:Y:S02]  /*0540*/  LEA R6, R4, R7, 0x2 ;  /* 0x0000000704067211 */ /* 0x000fe400078e10ff */
[----:B------:R-:W-:Y:S02]  /*0550*/  LOP3.LUT R9, R0, 0x7ffffff0, RZ, 0xc0, !PT ;  /* 0x7ffffff000097812 */ /* 0x000fe400078ec0ff */
[----:B------:R-:W-:Y:S01]  /*0560*/  MOV R18, RZ ;  /* 0x000000ff00127202 */ /* 0x000fe20000000f00 */
[----:B------:R-:W-:Y:S01]  /*0570*/  VIADD R6, R6, 0x20 ;  /* 0x0000002006067836 */ /* 0x000fe20000000000 */
[----:B------:R-:W-:Y:S01]  /*0580*/  IADD3 R8, PT, PT, -R9, RZ, RZ ;  /* 0x000000ff09087210 */ /* 0x000fe20007ffe1ff */
[----:B--2---:R-:W-:-:S04]  /*0590*/  UIADD3 UR4, UP0, UPT, UR4, 0x20, URZ ;  /* 0x0000002004047890 */ /* 0x004fc8000ff1e0ff */
[----:B------:R-:W-:Y:S02]  /*05a0*/  UIADD3.X UR5, UPT, UPT, URZ, UR5, URZ, UP0, !UPT ;  /* 0x00000005ff057290 */ /* 0x000fe400087fe4ff */
[----:B01-3--:R-:W-:-:S04]  /*05b0*/  MOV R2, UR4 ;  /* 0x0000000400027c02 */ /* 0x00bfc80008000f00 */
[----:B------:R-:W-:-:S07]  /*05c0*/  IMAD.U32 R3, RZ, RZ, UR5 ;  /* 0x00000005ff037e24 */ /* 0x000fce000f8e00ff */
.L_x_11:
[----:B------:R-:W2:Y:S04]  /*05d0*/  LDG.E R19, desc[UR8][R2.64+-0x20] ;  /* 0xffffe00802137981 */ /* 0x000ea8000c1e1900 */
[----:B------:R-:W3:Y:S04]  /*05e0*/  LDG.E R26, desc[UR8][R2.64+-0x1c] ;  /* 0xffffe408021a7981 */ /* 0x000ee8000c1e1900 */
[----:B------:R-:W4:Y:S04]  /*05f0*/  LDG.E R22, desc[UR8][R2.64+-0x18] ;  /* 0xffffe80802167981 */ /* 0x000f28000c1e1900 */
[----:B------:R-:W5:Y:S04]  /*0600*/  LDG.E R23, desc[UR8][R2.64+-0x14] ;  /* 0xffffec0802177981 */ /* 0x000f68000c1e1900 */
[----:B------:R-:W5:Y:S04]  /*0610*/  LDG.E R20, desc[UR8][R2.64+-0x10] ;  /* 0xfffff00802147981 */ /* 0x000f68000c1e1900 */
[----:B------:R-:W5:Y:S04]  /*0620*/  LDG.E R21, desc[UR8][R2.64+-0xc] ;  /* 0xfffff40802157981 */ /* 0x000f68000c1e1900 */
[----:B------:R-:W5:Y:S04]  /*0630*/  LDG.E R16, desc[UR8][R2.64+-0x8] ;  /* 0xfffff80802107981 */ /* 0x000f68000c1e1900 */
[----:B------:R-:W2:Y:S04]  /*0640*/  LDS R17, [R6+-0x20] ;  /* 0xffffe00006117984 */ /* 0x000ea80000000800 */
[----:B------:R-:W5:Y:S04]  /*0650*/  LDG.E R13, desc[UR8][R2.64+-0x4] ;  /* 0xfffffc08020d7981 */ /* 0x000f68000c1e1900 */
[----:B------:R-:W3:Y:S04]  /*0660*/  LDS R25, [R6+-0x1c] ;  /* 0xffffe40006197984 */ /* 0x000ee80000000800 */
[----:B------:R-:W5:Y:S04]  /*0670*/  LDG.E R11, desc[UR8][R2.64] ;  /* 0x00000008020b7981 */ /* 0x000f68000c1e1900 */
[----:B------:R-:W5:Y:S04]  /*0680*/  LDG.E R10, desc[UR8][R2.64+0x4] ;  /* 0x00000408020a7981 */ /* 0x000f68000c1e1900 */
[----:B------:R-:W5:Y:S04]  /*0690*/  LDG.E R15, desc[UR8][R2.64+0x8] ;  /* 0x00000808020f7981 */ /* 0x000f68000c1e1900 */
[----:B------:R-:W5:Y:S04]  /*06a0*/  LDG.E R14, desc[UR8][R2.64+0xc] ;  /* 0x00000c08020e7981 */ /* 0x000f68000c1e1900 */
[----:B------:R-:W5:Y:S04]  /*06b0*/  LDG.E R12, desc[UR8][R2.64+0x10] ;  /* 0x00001008020c7981 */ /* 0x000f68000c1e1900 */
[----:B------:R-:W-:Y:S01]  /*06c0*/  LDS R27, [R6+-0xc] ;  /* 0xfffff400061b7984 */ /* 0x000fe20000000800 */
[----:B--2---:R-:W-:-:S03]  /*06d0*/  FFMA R18, R17, R19, R18 ;  /* 0x0000001311127223 */ /* 0x004fc60000000012 */
[----:B------:R-:W2:Y:S04]  /*06e0*/  LDG.E R19, desc[UR8][R2.64+0x14] ;  /* 0x0000140802137981 */ /* 0x000ea8000c1e1900 */
[----:B------:R-:W2:Y:S01]  /*06f0*/  LDG.E R17, desc[UR8][R2.64+0x18] ;  /* 0x0000180802117981 */ /* 0x000ea2000c1e1900 */
[----:B---3--:R-:W-:-:S03]  /*0700*/  FFMA R25, R25, R26, R18 ;  /* 0x0000001a19197223 */ /* 0x008fc60000000012 */
[----:B------:R0:W3:Y:S01]  /*0710*/  LDG.E R18, desc[UR8][R2.64+0x1c] ;  /* 0x00001c0802127981 */ /* 0x0000e2000c1e1900 */
[----:B------:R-:W-:-:S03]  /*0720*/  IADD3 R8, PT, PT, R8, 0x10, RZ ;  /* 0x0000001008087810 */ /* 0x000fc60007ffe0ff */
[----:B------:R-:W4:Y:S01]  /*0730*/  LDS R26, [R6+-0x18] ;  /* 0xffffe800061a7984 */ /* 0x000f220000000800 */
[----:B------:R-:W-:Y:S02]  /*0740*/  ISETP.NE.AND P1, PT, R8, RZ, PT ;  /* 0x000000ff0800720c */ /* 0x000fe40003f25270 */
[----:B0-----:R-:W-:-:S04]  /*0750*/  IADD3 R2, P2, PT, R2, 0x40, RZ ;  /* 0x0000004002027810 */ /* 0x001fc80007f5e0ff */
[----:B------:R-:W-:Y:S01]  /*0760*/  IADD3.X R3, PT, PT, RZ, R3, RZ, P2, !PT ;  /* 0x00000003ff037210 */ /* 0x000fe200017fe4ff */
[----:B----4-:R-:W-:Y:S02]  /*0770*/  FFMA R22, R26, R22, R25 ;  /* 0x000000161a167223 */ /* 0x010fe40000000019 */
[----:B------:R-:W5:Y:S04]  /*0780*/  LDS R25, [R6+-0x14] ;  /* 0xffffec0006197984 */ /* 0x000f680000000800 */
[----:B------:R-:W0:Y:S01]  /*0790*/  LDS R26, [R6+-0x10] ;  /* 0xfffff000061a7984 */ /* 0x000e220000000800 */
[----:B-----5:R-:W-:-:S03]  /*07a0*/  FFMA R25, R25, R23, R22 ;  /* 0x0000001719197223 */ /* 0x020fc60000000016 */
[----:B------:R-:W1:Y:S01]  /*07b0*/  LDS R23, [R6+-0x8] ;  /* 0xfffff80006177984 */ /* 0x000e620000000800 */
[----:B0-----:R-:W-:-:S03]  /*07c0*/  FFMA R22, R26, R20, R25 ;  /* 0x000000141a167223 */ /* 0x001fc60000000019 */
[----:B------:R-:W0:Y:S01]  /*07d0*/  LDS R26, [R6+-0x4] ;  /* 0xfffffc00061a7984 */ /* 0x000e220000000800 */
[----:B------:R-:W-:-:S03]  /*07e0*/  FFMA R28, R27, R21, R22 ;  /* 0x000000151b1c7223 */ /* 0x000fc60000000016 */
[----:B------:R-:W4:Y:S04]  /*07f0*/  LDS R20, [R6] ;  /* 0x0000000006147984 */ /* 0x000f280000000800 */
[----:B------:R-:W5:Y:S04]  /*0800*/  LDS R21, [R6+0x4] ;  /* 0x0000040006157984 */ /* 0x000f680000000800 */
[----:B------:R-:W5:Y:S04]  /*0810*/  LDS R22, [R6+0x8] ;  /* 0x0000080006167984 */ /* 0x000f680000000800 */
[----:B------:R-:W5:Y:S01]  /*0820*/  LDS R25, [R6+0xc] ;  /* 0x00000c0006197984 */ /* 0x000f620000000800 */
[----:B-1----:R-:W-:-:S03]  /*0830*/  FFMA R27, R23, R16, R28 ;  /* 0x00000010171b7223 */ /* 0x002fc6000000001c */
[----:B------:R-:W1:Y:S01]  /*0840*/  LDS R23, [R6+0x10] ;  /* 0x0000100006177984 */ /* 0x000e620000000800 */
[----:B0-----:R-:W-:-:S03]  /*0850*/  FFMA R13, R26, R13, R27 ;  /* 0x0000000d1a0d7223 */ /* 0x001fc6000000001b */
[----:B------:R-:W2:Y:S01]  /*0860*/  LDS R26, [R6+0x14] ;  /* 0x00001400061a7984 */ /* 0x000ea20000000800 */
[----:B----4-:R-:W-:-:S03]  /*0870*/  FFMA R20, R20, R11, R13 ;  /* 0x0000000b14147223 */ /* 0x010fc6000000000d */
[----:B------:R-:W0:Y:S01]  /*0880*/  LDS R16, [R6+0x18] ;  /* 0x0000180006107984 */ /* 0x000e220000000800 */
[----:B-----5:R-:W-:-:S03]  /*0890*/  FFMA R21, R21, R10, R20 ;  /* 0x0000000a15157223 */ /* 0x020fc60000000014 */
[----:B------:R4:W3:Y:S01]  /*08a0*/  LDS R11, [R6+0x1c] ;  /* 0x00001c00060b7984 */ /* 0x0008e20000000800 */
[----:B------:R-:W-:-:S04]  /*08b0*/  FFMA R22, R22, R15, R21 ;  /* 0x0000000f16167223 */ /* 0x000fc80000000015 */
[----:B------:R-:W-:Y:S01]  /*08c0*/  FFMA R14, R25, R14, R22 ;  /* 0x0000000e190e7223 */ /* 0x000fe20000000016 */
[----:B----4-:R-:W-:-:S03]  /*08d0*/  VIADD R6, R6, 0x40 ;  /* 0x0000004006067836 */ /* 0x010fc60000000000 */
[----:B-1----:R-:W-:-:S04]  /*08e0*/  FFMA R23, R23, R12, R14 ;  /* 0x0000000c17177223 */ /* 0x002fc8000000000e */
[----:B--2---:R-:W-:-:S04]  /*08f0*/  FFMA R19, R26, R19, R23 ;  /* 0x000000131a137223 */ /* 0x004fc80000000017 */
[----:B0-----:R-:W-:-:S04]  /*0900*/  FFMA R16, R16, R17, R19 ;  /* 0x0000001110107223 */ /* 0x001fc80000000013 */
[----:B---3--:R-:W-:Y:S01]  /*0910*/  FFMA R18, R11, R18, R16 ;  /* 0x000000120b127223 */ /* 0x008fe20000000010 */
[----:B------:R-:W-:Y:S06]  /*0920*/  @P1 BRA `(.L_x_11) ;  /* 0xfffffffc00281947 */ /* 0x000fec000383ffff */
.L_x_10:
[----:B------:R-:W-:Y:S05]  /*0930*/  @!P0 BRA `(.L_x_9) ;  /* 0x0000000400208947 */ /* 0x000fea0003800000 */
[----:B------:R-:W-:Y:S02]  /*0940*/  ISETP.GE.U32.AND P0, PT, R24, 0x8, PT ;  /* 0x000000081800780c */ /* 0x000fe40003f06070 */
[----:B------:R-:W-:-:S04]  /*0950*/  LOP3.LUT R22, R0, 0x7, RZ, 0xc0, !PT ;  /* 0x0000000700167812 */ /* 0x000fc800078ec0ff */
[----:B------:R-:W-:-:S07]  /*0960*/  ISETP.NE.AND P1, PT, R22, RZ, PT ;  /* 0x000000ff1600720c */ /* 0x000fce0003f25270 */
[----:B------:R-:W-:Y:S06]  /*0970*/  @!P0 BRA `(.L_x_12) ;  /* 0x0000000000748947 */ /* 0x000fec0003800000 */
[----:B01-3--:R-:W0:Y:S02]  /*0980*/  LDC.64 R2, c[0x0][0x388] ;  /* 0x0000e200ff027b82 */ /* 0x00be240000000a00 */
[----:B0-----:R-:W-:-:S05]  /*0990*/  IMAD.WIDE.U32 R2, R9, 0x4, R2 ;  /* 0x0000000409027825 */ /* 0x001fca00078e0002 */
[----:B------:R-:W2:Y:S04]  /*09a0*/  LDG.E R16, desc[UR8][R2.64] ;  /* 0x0000000802107981 */ /* 0x000ea8000c1e1900 */
[----:B------:R-:W3:Y:S04]  /*09b0*/  LDG.E R20, desc[UR8][R2.64+0x4] ;  /* 0x0000040802147981 */ /* 0x000ee8000c1e1900 */
[----:B------:R-:W4:Y:S04]  /*09c0*/  LDG.E R23, desc[UR8][R2.64+0x8] ;  /* 0x0000080802177981 */ /* 0x000f28000c1e1900 */
[----:B------:R-:W5:Y:S04]  /*09d0*/  LDG.E R12, desc[UR8][R2.64+0xc] ;  /* 0x00000c08020c7981 */ /* 0x000f68000c1e1900 */
[----:B------:R-:W5:Y:S04]  /*09e0*/  LDG.E R10, desc[UR8][R2.64+0x10] ;  /* 0x00001008020a7981 */ /* 0x000f68000c1e1900 */
[----:B------:R-:W5:Y:S04]  /*09f0*/  LDG.E R8, desc[UR8][R2.64+0x14] ;  /* 0x0000140802087981 */ /* 0x000f68000c1e1900 */
[----:B------:R-:W5:Y:S04]  /*0a00*/  LDG.E R6, desc[UR8][R2.64+0x18] ;  /* 0x0000180802067981 */ /* 0x000f68000c1e1900 */
[----:B------:R-:W5:Y:S01]  /*0a10*/  LDG.E R11, desc[UR8][R2.64+0x1c] ;  /* 0x00001c08020b7981 */ /* 0x000f62000c1e1900 */
[C---:B------:R-:W-:Y:S01]  /*0a20*/  IADD3 R14, PT, PT, R9.reuse, R4, RZ ;  /* 0x00000004090e7210 */ /* 0x040fe20007ffe0ff */
[----:B------:R-:W-:-:S03]  /*0a30*/  VIADD R9, R9, 0x8 ;  /* 0x0000000809097836 */ /* 0x000fc60000000000 */
[----:B------:R-:W-:-:S05]  /*0a40*/  LEA R15, R14, R7, 0x2 ;  /* 0x000000070e0f7211 */ /* 0x000fca00078e10ff */
[----:B------:R-:W2:Y:S04]  /*0a50*/  LDS R17, [R15] ;  /* 0x000000000f117984 */ /* 0x000ea80000000800 */
[----:B------:R-:W3:Y:S04]  /*0a60*/  LDS R19, [R15+0x4] ;  /* 0x000004000f137984 */ /* 0x000ee80000000800 */
[----:B------:R-:W4:Y:S04]  /*0a70*/  LDS R21, [R15+0x8] ;  /* 0x000008000f157984 */ /* 0x000f280000000800 */
[----:B------:R-:W5:Y:S04]  /*0a80*/  LDS R24, [R15+0xc] ;  /* 0x00000c000f187984 */ /* 0x000f680000000800 */
[----:B------:R-:W0:Y:S04]  /*0a90*/  LDS R26, [R15+0x10] ;  /* 0x000010000f1a7984 */ /* 0x000e280000000800 */
[----:B------:R-:W1:Y:S04]  /*0aa0*/  LDS R28, [R15+0x14] ;  /* 0x000014000f1c7984 */ /* 0x000e680000000800 */
[----:B------:R-:W1:Y:S04]  /*0ab0*/  LDS R13, [R15+0x18] ;  /* 0x000018000f0d7984 */ /* 0x000e680000000800 */
[----:B------:R-:W1:Y:S01]  /*0ac0*/  LDS R14, [R15+0x1c] ;  /* 0x00001c000f0e7984 */ /* 0x000e620000000800 */
[----:B--2---:R-:W-:-:S04]  /*0ad0*/  FFMA R16, R17, R16, R18 ;  /* 0x0000001011107223 */ /* 0x004fc80000000012 */
[----:B---3--:R-:W-:-:S04]  /*0ae0*/  FFMA R16, R19, R20, R16 ;  /* 0x0000001413107223 */ /* 0x008fc80000000010 */
[----:B----4-:R-:W-:-:S04]  /*0af0*/  FFMA R21, R21, R23, R16 ;  /* 0x0000001715157223 */ /* 0x010fc80000000010 */
[----:B-----5:R-:W-:-:S04]  /*0b00*/  FFMA R21, R24, R12, R21 ;  /* 0x0000000c18157223 */ /* 0x020fc80000000015 */
[----:B0-----:R-:W-:-:S04]  /*0b10*/  FFMA R21, R26, R10, R21 ;  /* 0x0000000a1a157223 */ /* 0x001fc80000000015 */
[----:B-1----:R-:W-:-:S04]  /*0b20*/  FFMA R8, R28, R8, R21 ;  /* 0x000000081c087223 */ /* 0x002fc80000000015 */
[----:B------:R-:W-:-:S04]  /*0b30*/  FFMA R13, R13, R6, R8 ;  /* 0x000000060d0d7223 */ /* 0x000fc80000000008 */
[----:B------:R-:W-:-:S07]  /*0b40*/  FFMA R18, R14, R11, R13 ;  /* 0x0000000b0e127223 */ /* 0x000fce000000000d */
.L_x_12:
        /* <DEDUP_REMOVED lines=10> */
[----:B------:R-:W5:Y:S01]  /*0bf0*/  LDG.E R14, desc[UR8][R2.64+0xc] ;  /* 0x00000c08020e7981 */ /* 0x000f62000c1e1900 */
[C---:B------:R-:W-:Y:S01]  /*0c00*/  IADD3 R6, PT, PT, R9.reuse, R4, RZ ;  /* 0x0000000409067210 */ /* 0x040fe20007ffe0ff */
[----:B------:R-:W-:-:S03]  /*0c10*/  VIADD R9, R9, 0x4 ;  /* 0x0000000409097836 */ /* 0x000fc60000000000 */
[----:B------:R-:W-:-:S05]  /*0c20*/  LEA R6, R6, R7, 0x2 ;  /* 0x0000000706067211 */ /* 0x000fca00078e10ff */
[----:B------:R-:W2:Y:S04]  /*0c30*/  LDS R11, [R6] ;  /* 0x00000000060b7984 */ /* 0x000ea80000000800 */
[----:B------:R-:W3:Y:S04]  /*0c40*/  LDS R13, [R6+0x4] ;  /* 0x00000400060d7984 */ /* 0x000ee80000000800 */
[----:B------:R-:W4:Y:S04]  /*0c50*/  LDS R15, [R6+0x8] ;  /* 0x00000800060f7984 */ /* 0x000f280000000800 */
[----:B------:R-:W5:Y:S01]  /*0c60*/  LDS R17, [R6+0xc] ;  /* 0x00000c0006117984 */ /* 0x000f620000000800 */
[----:B--2---:R-:W-:-:S04]  /*0c70*/  FFMA R8, R11, R8, R18 ;  /* 0x000000080b087223 */ /* 0x004fc80000000012 */
[----:B---3--:R-:W-:-:S04]  /*0c80*/  FFMA R8, R13, R10, R8 ;  /* 0x0000000a0d087223 */ /* 0x008fc80000000008 */
[----:B----4-:R-:W-:-:S04]  /*0c90*/  FFMA R8, R15, R12, R8 ;  /* 0x0000000c0f087223 */ /* 0x010fc80000000008 */
[----:B-----5:R-:W-:-:S07]  /*0ca0*/  FFMA R18, R17, R14, R8 ;  /* 0x0000000e11127223 */ /* 0x020fce0000000008 */
.L_x_13:
[----:B------:R-:W-:Y:S05]  /*0cb0*/  @!P1 BRA `(.L_x_9) ;  /* 0x0000000000409947 */ /* 0x000fea0003800000 */
[----:B01-3--:R-:W0:Y:S01]  /*0cc0*/  LDC.64 R2, c[0x0][0x388] ;  /* 0x0000e200ff027b82 */ /* 0x00be220000000a00 */
[----:B------:R-:W-:Y:S02]  /*0cd0*/  IADD3 R4, PT, PT, R4, R9, RZ ;  /* 0x0000000904047210 */ /* 0x000fe40007ffe0ff */
[----:B------:R-:W-:Y:S02]  /*0ce0*/  IADD3 R0, PT, PT, -R0, RZ, RZ ;  /* 0x000000ff00007210 */ /* 0x000fe40007ffe1ff */
[----:B------:R-:W-:Y:S01]  /*0cf0*/  LEA R4, R4, R7, 0x2 ;  /* 0x0000000704047211 */ /* 0x000fe200078e10ff */
[----:B0-----:R-:W-:-:S04]  /*0d00*/  IMAD.WIDE.U32 R2, R9, 0x4, R2 ;  /* 0x0000000409027825 */ /* 0x001fc800078e0002 */
[----:B------:R-:W-:-:S07]  /*0d10*/  IMAD.MOV.U32 R6, RZ, RZ, R2 ;  /* 0x000000ffff067224 */ /* 0x000fce00078e0002 */
.L_x_14:
[----:B------:R-:W-:Y:S01]  /*0d20*/  MOV R2, R6 ;  /* 0x0000000600027202 */ /* 0x000fe20000000f00 */
[----:B------:R0:W1:Y:S05]  /*0d30*/  LDS R7, [R4] ;  /* 0x0000000004077984 */ /* 0x00006a0000000800 */
[----:B------:R2:W1:Y:S01]  /*0d40*/  LDG.E R2, desc[UR8][R2.64] ;  /* 0x0000000802027981 */ /* 0x000462000c1e1900 */
[----:B------:R-:W-:Y:S01]  /*0d50*/  VIADD R0, R0, 0x1 ;  /* 0x0000000100007836 */ /* 0x000fe20000000000 */
[----:B------:R-:W-:Y:S02]  /*0d60*/  IADD3 R6, P1, PT, R6, 0x4, RZ ;  /* 0x0000000406067810 */ /* 0x000fe40007f3e0ff */
[----:B0-----:R-:W-:-:S02]  /*0d70*/  IADD3 R4, PT, PT, R4, 0x4, RZ ;  /* 0x0000000404047810 */ /* 0x001fc40007ffe0ff */
[----:B------:R-:W-:Y:S02]  /*0d80*/  ISETP.NE.AND P0, PT, R0, RZ, PT ;  /* 0x000000ff0000720c */ /* 0x000fe40003f05270 */
[----:B--2---:R-:W-:Y:S01]  /*0d90*/  IADD3.X R3, PT, PT, RZ, R3, RZ, P1, !PT ;  /* 0x00000003ff037210 */ /* 0x004fe20000ffe4ff */
[----:B-1----:R-:W-:-:S10]  /*0da0*/  FFMA R18, R7, R2, R18 ;  /* 0x0000000207127223 */ /* 0x002fd40000000012 */
[----:B------:R-:W-:Y:S05]  /*0db0*/  @P0 BRA `(.L_x_14) ;  /* 0xfffffffc00d80947 */ /* 0x000fea000383ffff */
.L_x_9:
[----:B0123--:R-:W0:Y:S02]  /*0dc0*/  LDC.64 R2, c[0x0][0x390] ;  /* 0x0000e400ff027b82 */ /* 0x00fe240000000a00 */
[----:B0-----:R-:W-:-:S05]  /*0dd0*/  IMAD.WIDE R2, R5, 0x4, R2 ;  /* 0x0000000405027825 */ /* 0x001fca00078e0202 */
[----:B------:R-:W-:Y:S01]  /*0de0*/  STG.E desc[UR8][R2.64], R18 ;  /* 0x0000001202007986 */ /* 0x000fe2000c101908 */
[----:B------:R-:W-:Y:S05]  /*0df0*/  EXIT ;  /* 0x000000000000794d */ /* 0x000fea0003800000 */
.L_x_15:
[----:B------:R-:W-:-:S00]  /*0e00*/  BRA `(.L_x_15) ;  /* 0xfffffffc00fc7947 */ /* 0x000fc0000383ffff */
[----:B------:R-:W-:-:S00]  /*0e10*/  NOP ;  /* 0x0000000000007918 */ /* 0x000fc00000000000 */
        /* <DEDUP_REMOVED lines=14> */
.L_x_16:


//--------------------- .nv.shared._Z25convolution1D_InputTilingPfS_S_ii --------------------------
	.section	.nv.shared._Z25convolution1D_InputTilingPfS_S_ii,"aw",@nobits
	.sectionflags	@""
	.align	16
	.zero		1024


//--------------------- .nv.shared.reserved.0     --------------------------
	.section	.nv.shared.reserved.0,"aw",@nobits
	.weak		__nv_reservedSMEM_offset_0_alias
	.size		__nv_reservedSMEM_offset_0_alias, 0, 64
	.other		__nv_reservedSMEM_offset_0_alias,@"STO_CUDA_RESERVED_SHARED STV_DEFAULT"
__nv_reservedSMEM_offset_0_alias:
	.zero		0
	.zero		64


//--------------------- .nv.constant0._Z25convolution1D_InputTilingPfS_S_ii --------------------------
	.section	.nv.constant0._Z25convolution1D_InputTilingPfS_S_ii,"a",@progbits
	.sectionflags	@""
	.align	4
.nv.constant0._Z25convolution1D_InputTilingPfS_S_ii:
	.zero		928


//--------------------- SYMBOLS --------------------------

	.type		.nv.reservedSmem.offset0,@object
	.size		.nv.reservedSmem.offset0,0x4
	.type		.nv.reservedSmem.cap,@object
	.size		.nv.reservedSmem.cap,0x4
